//
// Generated by NVIDIA NVVM Compiler
//
// Compiler Build ID: CL-36424714
// Cuda compilation tools, release 13.0, V13.0.88
// Based on NVVM 20.0.0
//

.version 9.0
.target sm_100
.address_size 64

	// .globl	_Z20matrixMultiplicationPiS_S_iii

.visible .entry _Z20matrixMultiplicationPiS_S_iii(
	.param .u64 .ptr .align 1 _Z20matrixMultiplicationPiS_S_iii_param_0,
	.param .u64 .ptr .align 1 _Z20matrixMultiplicationPiS_S_iii_param_1,
	.param .u64 .ptr .align 1 _Z20matrixMultiplicationPiS_S_iii_param_2,
	.param .u32 _Z20matrixMultiplicationPiS_S_iii_param_3,
	.param .u32 _Z20matrixMultiplicationPiS_S_iii_param_4,
	.param .u32 _Z20matrixMultiplicationPiS_S_iii_param_5
)
{
	.reg .pred 	%p<13>;
	.reg .b32 	%r<107>;
	.reg .b64 	%rd<53>;

	ld.param.u64 	%rd7, [_Z20matrixMultiplicationPiS_S_iii_param_0];
	ld.param.u64 	%rd8, [_Z20matrixMultiplicationPiS_S_iii_param_1];
	ld.param.u64 	%rd6, [_Z20matrixMultiplicationPiS_S_iii_param_2];
	ld.param.u32 	%r32, [_Z20matrixMultiplicationPiS_S_iii_param_3];
	ld.param.u32 	%r30, [_Z20matrixMultiplicationPiS_S_iii_param_4];
	ld.param.u32 	%r31, [_Z20matrixMultiplicationPiS_S_iii_param_5];
	cvta.to.global.u64 	%rd1, %rd8;
	cvta.to.global.u64 	%rd2, %rd7;
	mov.u32 	%r33, %tid.y;
	mov.u32 	%r34, %ctaid.y;
	mov.u32 	%r35, %ntid.y;
	mad.lo.s32 	%r1, %r34, %r35, %r33;
	mov.u32 	%r36, %tid.x;
	mov.u32 	%r37, %ctaid.x;
	mov.u32 	%r38, %ntid.x;
	mad.lo.s32 	%r2, %r37, %r38, %r36;
	setp.ge.s32 	%p1, %r1, %r32;
	setp.ge.s32 	%p2, %r2, %r31;
	or.pred  	%p3, %p1, %p2;
	@%p3 bra 	$L__BB0_14;
	setp.lt.s32 	%p4, %r30, 1;
	mov.b32 	%r106, 0;
	@%p4 bra 	$L__BB0_13;
	mul.lo.s32 	%r3, %r30, %r1;
	and.b32  	%r4, %r30, 7;
	setp.lt.u32 	%p5, %r30, 8;
	mov.b32 	%r101, 0;
	mov.u32 	%r106, %r101;
	@%p5 bra 	$L__BB0_5;
	and.b32  	%r101, %r30, 2147483640;
	neg.s32 	%r95, %r101;
	shl.b32 	%r7, %r31, 3;
	mul.wide.u32 	%rd9, %r3, 4;
	add.s64 	%rd10, %rd9, %rd2;
	add.s64 	%rd52, %rd10, 16;
	mov.b32 	%r106, 0;
	mul.wide.s32 	%rd13, %r31, 4;
	mov.u32 	%r94, %r2;
$L__BB0_4:
	.pragma "nounroll";
	ld.global.u32 	%r43, [%rd52+-16];
	mul.wide.s32 	%rd11, %r94, 4;
	add.s64 	%rd12, %rd1, %rd11;
	ld.global.u32 	%r44, [%rd12];
	mad.lo.s32 	%r45, %r44, %r43, %r106;
	ld.global.u32 	%r46, [%rd52+-12];
	add.s64 	%rd14, %rd12, %rd13;
	ld.global.u32 	%r47, [%rd14];
	mad.lo.s32 	%r48, %r47, %r46, %r45;
	ld.global.u32 	%r49, [%rd52+-8];
	add.s64 	%rd15, %rd14, %rd13;
	ld.global.u32 	%r50, [%rd15];
	mad.lo.s32 	%r51, %r50, %r49, %r48;
	ld.global.u32 	%r52, [%rd52+-4];
	add.s64 	%rd16, %rd15, %rd13;
	ld.global.u32 	%r53, [%rd16];
	mad.lo.s32 	%r54, %r53, %r52, %r51;
	ld.global.u32 	%r55, [%rd52];
	add.s64 	%rd17, %rd16, %rd13;
	ld.global.u32 	%r56, [%rd17];
	mad.lo.s32 	%r57, %r56, %r55, %r54;
	ld.global.u32 	%r58, [%rd52+4];
	add.s64 	%rd18, %rd17, %rd13;
	ld.global.u32 	%r59, [%rd18];
	mad.lo.s32 	%r60, %r59, %r58, %r57;
	ld.global.u32 	%r61, [%rd52+8];
	add.s64 	%rd19, %rd18, %rd13;
	ld.global.u32 	%r62, [%rd19];
	mad.lo.s32 	%r63, %r62, %r61, %r60;
	ld.global.u32 	%r64, [%rd52+12];
	add.s64 	%rd20, %rd19, %rd13;
	ld.global.u32 	%r65, [%rd20];
	mad.lo.s32 	%r106, %r65, %r64, %r63;
	add.s32 	%r95, %r95, 8;
	add.s32 	%r94, %r94, %r7;
	add.s64 	%rd52, %rd52, 32;
	setp.ne.s32 	%p6, %r95, 0;
	@%p6 bra 	$L__BB0_4;
$L__BB0_5:
	setp.eq.s32 	%p7, %r4, 0;
	@%p7 bra 	$L__BB0_13;
	and.b32  	%r17, %r30, 3;
	setp.lt.u32 	%p8, %r4, 4;
	@%p8 bra 	$L__BB0_8;
	add.s32 	%r67, %r101, %r3;
	mul.wide.u32 	%rd21, %r67, 4;
	add.s64 	%rd22, %rd2, %rd21;
	ld.global.u32 	%r68, [%rd22];
	mad.lo.s32 	%r69, %r101, %r31, %r2;
	mul.wide.s32 	%rd23, %r69, 4;
	add.s64 	%rd24, %rd1, %rd23;
	ld.global.u32 	%r70, [%rd24];
	mad.lo.s32 	%r71, %r70, %r68, %r106;
	cvt.u64.u32 	%rd25, %r3;
	cvt.u64.u32 	%rd26, %r101;
	add.s64 	%rd27, %rd26, %rd25;
	shl.b64 	%rd28, %rd27, 2;
	add.s64 	%rd29, %rd2, %rd28;
	ld.global.u32 	%r72, [%rd29+4];
	mul.wide.s32 	%rd30, %r31, 4;
	add.s64 	%rd31, %rd24, %rd30;
	ld.global.u32 	%r73, [%rd31];
	mad.lo.s32 	%r74, %r73, %r72, %r71;
	ld.global.u32 	%r75, [%rd29+8];
	add.s64 	%rd32, %rd31, %rd30;
	ld.global.u32 	%r76, [%rd32];
	mad.lo.s32 	%r77, %r76, %r75, %r74;
	ld.global.u32 	%r78, [%rd29+12];
	add.s64 	%rd33, %rd32, %rd30;
	ld.global.u32 	%r79, [%rd33];
	mad.lo.s32 	%r106, %r79, %r78, %r77;
	add.s32 	%r101, %r101, 4;
$L__BB0_8:
	setp.eq.s32 	%p9, %r17, 0;
	@%p9 bra 	$L__BB0_13;
	setp.eq.s32 	%p10, %r17, 1;
	@%p10 bra 	$L__BB0_11;
	add.s32 	%r81, %r101, %r3;
	mul.wide.u32 	%rd34, %r81, 4;
	add.s64 	%rd35, %rd2, %rd34;
	ld.global.u32 	%r82, [%rd35];
	mad.lo.s32 	%r83, %r101, %r31, %r2;
	mul.wide.s32 	%rd36, %r83, 4;
	add.s64 	%rd37, %rd1, %rd36;
	ld.global.u32 	%r84, [%rd37];
	mad.lo.s32 	%r85, %r84, %r82, %r106;
	cvt.u64.u32 	%rd38, %r3;
	cvt.u64.u32 	%rd39, %r101;
	add.s64 	%rd40, %rd39, %rd38;
	shl.b64 	%rd41, %rd40, 2;
	add.s64 	%rd42, %rd2, %rd41;
	ld.global.u32 	%r86, [%rd42+4];
	mul.wide.s32 	%rd43, %r31, 4;
	add.s64 	%rd44, %rd37, %rd43;
	ld.global.u32 	%r87, [%rd44];
	mad.lo.s32 	%r106, %r87, %r86, %r85;
	add.s32 	%r101, %r101, 2;
$L__BB0_11:
	and.b32  	%r88, %r30, 1;
	setp.eq.b32 	%p11, %r88, 1;
	not.pred 	%p12, %p11;
	@%p12 bra 	$L__BB0_13;
	add.s32 	%r89, %r101, %r3;
	mul.wide.u32 	%rd45, %r89, 4;
	add.s64 	%rd46, %rd2, %rd45;
	ld.global.u32 	%r90, [%rd46];
	mad.lo.s32 	%r91, %r101, %r31, %r2;
	mul.wide.s32 	%rd47, %r91, 4;
	add.s64 	%rd48, %rd1, %rd47;
	ld.global.u32 	%r92, [%rd48];
	mad.lo.s32 	%r106, %r92, %r90, %r106;
$L__BB0_13:
	mad.lo.s32 	%r93, %r31, %r1, %r2;
	cvta.to.global.u64 	%rd49, %rd6;
	mul.wide.s32 	%rd50, %r93, 4;
	add.s64 	%rd51, %rd49, %rd50;
	st.global.u32 	[%rd51], %r106;
$L__BB0_14:
	ret;

}
	// .globl	_Z15matrixTransposePiS_ii
.visible .entry _Z15matrixTransposePiS_ii(
	.param .u64 .ptr .align 1 _Z15matrixTransposePiS_ii_param_0,
	.param .u64 .ptr .align 1 _Z15matrixTransposePiS_ii_param_1,
	.param .u32 _Z15matrixTransposePiS_ii_param_2,
	.param .u32 _Z15matrixTransposePiS_ii_param_3
)
{
	.reg .pred 	%p<4>;
	.reg .b32 	%r<14>;
	.reg .b64 	%rd<9>;

	ld.param.u64 	%rd1, [_Z15matrixTransposePiS_ii_param_0];
	ld.param.u64 	%rd2, [_Z15matrixTransposePiS_ii_param_1];
	ld.param.u32 	%r4, [_Z15matrixTransposePiS_ii_param_2];
	ld.param.u32 	%r3, [_Z15matrixTransposePiS_ii_param_3];
	mov.u32 	%r5, %tid.y;
	mov.u32 	%r6, %ctaid.y;
	mov.u32 	%r7, %ntid.y;
	mad.lo.s32 	%r1, %r6, %r7, %r5;
	mov.u32 	%r8, %tid.x;
	mov.u32 	%r9, %ctaid.x;
	mov.u32 	%r10, %ntid.x;
	mad.lo.s32 	%r2, %r9, %r10, %r8;
	setp.ge.s32 	%p1, %r1, %r4;
	setp.ge.s32 	%p2, %r2, %r3;
	or.pred  	%p3, %p1, %p2;
	@%p3 bra 	$L__BB1_2;
	cvta.to.global.u64 	%rd3, %rd1;
	cvta.to.global.u64 	%rd4, %rd2;
	mad.lo.s32 	%r11, %r3, %r2, %r1;
	mad.lo.s32 	%r12, %r3, %r1, %r2;
	mul.wide.s32 	%rd5, %r12, 4;
	add.s64 	%rd6, %rd3, %rd5;
	ld.global.u32 	%r13, [%rd6];
	mul.wide.u32 	%rd7, %r11, 4;
	add.s64 	%rd8, %rd4, %rd7;
	st.global.u32 	[%rd8], %r13;
$L__BB1_2:
	ret;

}


// ===== COMPILED SASS (sm_100) =====

	.target	sm_100

	.elftype	@"ET_EXEC"


//--------------------- .note.nv.tkinfo           --------------------------
	.section	.note.nv.tkinfo,"",@"SHT_NOTE"
	.sectionflags	@"SHF_NOTE_NV_TKINFO"
	.tkinfo
        /*0018*/ 	.word	0x00000002
        /*0030*/ 	.string	""
        /*0030*/ 	.string	"ptxas"
        /*0030*/ 	.string	"Cuda compilation tools, release 13.0, V13.0.88"
        /*0030*/ 	.string	"Build cuda_13.0.r13.0/compiler.36424714_0"
        /*0030*/ 	.string	"-arch sm_100 -m 64 "



//--------------------- .note.nv.cuinfo           --------------------------
	.section	.note.nv.cuinfo,"",@"SHT_NOTE"
	.sectionflags	@"SHF_NOTE_NV_CUINFO"
        /*0018*/ 	.short	0x0002
        /*001a*/ 	.short	0x0064
        /*001c*/ 	.short	0x0082
	.zero		2


//--------------------- .nv.info                  --------------------------
	.section	.nv.info,"",@"SHT_CUDA_INFO"
	.align	4


	//----- nvinfo : EIATTR_REGCOUNT
	.align		4
        /*0000*/ 	.byte	0x04, 0x2f
        /*0002*/ 	.short	(.L_1 - .L_0)
	.align		4
.L_0:
        /*0004*/ 	.word	index@(_Z20matrixMultiplicationPiS_S_iii)
        /*0008*/ 	.word	0x00000020


	//----- nvinfo : EIATTR_FRAME_SIZE
	.align		4
.L_1:
        /*000c*/ 	.byte	0x04, 0x11
        /*000e*/ 	.short	(.L_3 - .L_2)
	.align		4
.L_2:
        /*0010*/ 	.word	index@(_Z20matrixMultiplicationPiS_S_iii)
        /*0014*/ 	.word	0x00000000


	//----- nvinfo : EIATTR_REGCOUNT
	.align		4
.L_3:
        /*0018*/ 	.byte	0x04, 0x2f
        /*001a*/ 	.short	(.L_5 - .L_4)
	.align		4
.L_4:
        /*001c*/ 	.word	index@(_Z15matrixTransposePiS_ii)
        /*0020*/ 	.word	0x0000000a


	//----- nvinfo : EIATTR_FRAME_SIZE
	.align		4
.L_5:
        /*0024*/ 	.byte	0x04, 0x11
        /*0026*/ 	.short	(.L_7 - .L_6)
	.align		4
.L_6:
        /*0028*/ 	.word	index@(_Z15matrixTransposePiS_ii)
        /*002c*/ 	.word	0x00000000


	//----- nvinfo : EIATTR_MIN_STACK_SIZE
	.align		4
.L_7:
        /*0030*/ 	.byte	0x04, 0x12
        /*0032*/ 	.short	(.L_9 - .L_8)
	.align		4
.L_8:
        /*0034*/ 	.word	index@(_Z15matrixTransposePiS_ii)
        /*0038*/ 	.word	0x00000000


	//----- nvinfo : EIATTR_MIN_STACK_SIZE
	.align		4
.L_9:
        /*003c*/ 	.byte	0x04, 0x12
        /*003e*/ 	.short	(.L_11 - .L_10)
	.align		4
.L_10:
        /*0040*/ 	.word	index@(_Z20matrixMultiplicationPiS_S_iii)
        /*0044*/ 	.word	0x00000000
.L_11:


//--------------------- .nv.compat                --------------------------
	.section	.nv.compat,"",@"SHT_CUDA_COMPAT_INFO"
	.align	4
        /*0000*/ 	.byte	0x02, 0x09, 0x00, 0x00, 0x02, 0x02, 0x01, 0x00, 0x02, 0x05, 0x05, 0x00, 0x03, 0x07, 0x01, 0x01
        /*0010*/ 	.byte	0x02, 0x03, 0x00, 0x00, 0x02, 0x06, 0x01, 0x00, 0x04, 0x0b, 0x08, 0x00, 0x09, 0x00, 0x00, 0x00
        /*0020*/ 	.byte	0x00, 0x00, 0x00, 0x00


//--------------------- .nv.info._Z15matrixTransposePiS_ii --------------------------
	.section	.nv.info._Z15matrixTransposePiS_ii,"",@"SHT_CUDA_INFO"
	.sectionflags	@""
	.align	4


	//----- nvinfo : EIATTR_CUDA_API_VERSION
	.align		4
        /*0000*/ 	.byte	0x04, 0x37
        /*0002*/ 	.short	(.L_13 - .L_12)
.L_12:
        /*0004*/ 	.word	0x00000082


	//----- nvinfo : EIATTR_KPARAM_INFO
	.align		4
.L_13:
        /*0008*/ 	.byte	0x04, 0x17
        /*000a*/ 	.short	(.L_15 - .L_14)
.L_14:
        /*000c*/ 	.word	0x00000000
        /*0010*/ 	.short	0x0003
        /*0012*/ 	.short	0x0014
        /*0014*/ 	.byte	0x00, 0xf0, 0x11, 0x00


	//----- nvinfo : EIATTR_KPARAM_INFO
	.align		4
.L_15:
        /*0018*/ 	.byte	0x04, 0x17
        /*001a*/ 	.short	(.L_17 - .L_16)
.L_16:
        /*001c*/ 	.word	0x00000000
        /*0020*/ 	.short	0x0002
        /*0022*/ 	.short	0x0010
        /*0024*/ 	.byte	0x00, 0xf0, 0x11, 0x00


	//----- nvinfo : EIATTR_KPARAM_INFO
	.align		4
.L_17:
        /*0028*/ 	.byte	0x04, 0x17
        /*002a*/ 	.short	(.L_19 - .L_18)
.L_18:
        /*002c*/ 	.word	0x00000000
        /*0030*/ 	.short	0x0001
        /*0032*/ 	.short	0x0008
        /*0034*/ 	.byte	0x00, 0xf5, 0x21, 0x00


	//----- nvinfo : EIATTR_KPARAM_INFO
	.align		4
.L_19:
        /*0038*/ 	.byte	0x04, 0x17
        /*003a*/ 	.short	(.L_21 - .L_20)
.L_20:
        /*003c*/ 	.word	0x00000000
        /*0040*/ 	.short	0x0000
        /*0042*/ 	.short	0x0000
        /*0044*/ 	.byte	0x00, 0xf5, 0x21, 0x00


	//----- nvinfo : EIATTR_SPARSE_MMA_MASK
	.align		4
.L_21:
        /*0048*/ 	.byte	0x03, 0x50
        /*004a*/ 	.short	0x0000


	//----- nvinfo : EIATTR_MAXREG_COUNT
	.align		4
        /*004c*/ 	.byte	0x03, 0x1b
        /*004e*/ 	.short	0x00ff


	//----- nvinfo : EIATTR_MERCURY_ISA_VERSION
	.align		4
        /*0050*/ 	.byte	0x03, 0x5f
        /*0052*/ 	.short	0x0101


	//----- nvinfo : EIATTR_VRC_CTA_INIT_COUNT
	.align		4
        /*0054*/ 	.byte	0x02, 0x4a
	.zero		1
	.zero		1


	//----- nvinfo : EIATTR_EXIT_INSTR_OFFSETS
	.align		4
        /*0058*/ 	.byte	0x04, 0x1c
        /*005a*/ 	.short	(.L_23 - .L_22)


	//   ....[0]....
.L_22:
        /*005c*/ 	.word	0x000000c0


	//   ....[1]....
        /*0060*/ 	.word	0x00000160


	//----- nvinfo : EIATTR_CBANK_PARAM_SIZE
	.align		4
.L_23:
        /*0064*/ 	.byte	0x03, 0x19
        /*0066*/ 	.short	0x0018


	//----- nvinfo : EIATTR_PARAM_CBANK
	.align		4
        /*0068*/ 	.byte	0x04, 0x0a
        /*006a*/ 	.short	(.L_25 - .L_24)
	.align		4
.L_24:
        /*006c*/ 	.word	index@(.nv.constant0._Z15matrixTransposePiS_ii)
        /*0070*/ 	.short	0x0380
        /*0072*/ 	.short	0x0018


	//----- nvinfo : EIATTR_SW_WAR
	.align		4
.L_25:
        /*0074*/ 	.byte	0x04, 0x36
        /*0076*/ 	.short	(.L_27 - .L_26)
.L_26:
        /*0078*/ 	.word	0x00000008
.L_27:


//--------------------- .nv.info._Z20matrixMultiplicationPiS_S_iii --------------------------
	.section	.nv.info._Z20matrixMultiplicationPiS_S_iii,"",@"SHT_CUDA_INFO"
	.sectionflags	@""
	.align	4


	//----- nvinfo : EIATTR_CUDA_API_VERSION
	.align		4
        /*0000*/ 	.byte	0x04, 0x37
        /*0002*/ 	.short	(.L_29 - .L_28)
.L_28:
        /*0004*/ 	.word	0x00000082


	//----- nvinfo : EIATTR_KPARAM_INFO
	.align		4
.L_29:
        /*0008*/ 	.byte	0x04, 0x17
        /*000a*/ 	.short	(.L_31 - .L_30)
.L_30:
        /*000c*/ 	.word	0x00000000
        /*0010*/ 	.short	0x0005
        /*0012*/ 	.short	0x0020
        /*0014*/ 	.byte	0x00, 0xf0, 0x11, 0x00


	//----- nvinfo : EIATTR_KPARAM_INFO
	.align		4
.L_31:
        /*0018*/ 	.byte	0x04, 0x17
        /*001a*/ 	.short	(.L_33 - .L_32)
.L_32:
        /*001c*/ 	.word	0x00000000
        /*0020*/ 	.short	0x0004
        /*0022*/ 	.short	0x001c
        /*0024*/ 	.byte	0x00, 0xf0, 0x11, 0x00


	//----- nvinfo : EIATTR_KPARAM_INFO
	.align		4
.L_33:
        /*0028*/ 	.byte	0x04, 0x17
        /*002a*/ 	.short	(.L_35 - .L_34)
.L_34:
        /*002c*/ 	.word	0x00000000
        /*0030*/ 	.short	0x0003
        /*0032*/ 	.short	0x0018
        /*0034*/ 	.byte	0x00, 0xf0, 0x11, 0x00


	//----- nvinfo : EIATTR_KPARAM_INFO
	.align		4
.L_35:
        /*0038*/ 	.byte	0x04, 0x17
        /*003a*/ 	.short	(.L_37 - .L_36)
.L_36:
        /*003c*/ 	.word	0x00000000
        /*0040*/ 	.short	0x0002
        /*0042*/ 	.short	0x0010
        /*0044*/ 	.byte	0x00, 0xf5, 0x21, 0x00


	//----- nvinfo : EIATTR_KPARAM_INFO
	.align		4
.L_37:
        /*0048*/ 	.byte	0x04, 0x17
        /*004a*/ 	.short	(.L_39 - .L_38)
.L_38:
        /*004c*/ 	.word	0x00000000
        /*0050*/ 	.short	0x0001
        /*0052*/ 	.short	0x0008
        /*0054*/ 	.byte	0x00, 0xf5, 0x21, 0x00


	//----- nvinfo : EIATTR_KPARAM_INFO
	.align		4
.L_39:
        /*0058*/ 	.byte	0x04, 0x17
        /*005a*/ 	.short	(.L_41 - .L_40)
.L_40:
        /*005c*/ 	.word	0x00000000
        /*0060*/ 	.short	0x0000
        /*0062*/ 	.short	0x0000
        /*0064*/ 	.byte	0x00, 0xf5, 0x21, 0x00


	//----- nvinfo : EIATTR_SPARSE_MMA_MASK
	.align		4
.L_41:
        /*0068*/ 	.byte	0x03, 0x50
        /*006a*/ 	.short	0x0000


	//----- nvinfo : EIATTR_MAXREG_COUNT
	.align		4
        /*006c*/ 	.byte	0x03, 0x1b
        /*006e*/ 	.short	0x00ff


	//----- nvinfo : EIATTR_MERCURY_ISA_VERSION
	.align		4
        /*0070*/ 	.byte	0x03, 0x5f
        /*0072*/ 	.short	0x0101


	//----- nvinfo : EIATTR_VRC_CTA_INIT_COUNT
	.align		4
        /*0074*/ 	.byte	0x02, 0x4a
	.zero		1
	.zero		1


	//----- nvinfo : EIATTR_EXIT_INSTR_OFFSETS
	.align		4
        /*0078*/ 	.byte	0x04, 0x1c
        /*007a*/ 	.short	(.L_43 - .L_42)


	//   ....[0]....
.L_42:
        /*007c*/ 	.word	0x000000d0


	//   ....[1]....
        /*0080*/ 	.word	0x000008e0


	//----- nvinfo : EIATTR_CBANK_PARAM_SIZE
	.align		4
.L_43:
        /*0084*/ 	.byte	0x03, 0x19
        /*0086*/ 	.short	0x0024


	//----- nvinfo : EIATTR_PARAM_CBANK
	.align		4
        /*0088*/ 	.byte	0x04, 0x0a
        /*008a*/ 	.short	(.L_45 - .L_44)
	.align		4
.L_44:
        /*008c*/ 	.word	index@(.nv.constant0._Z20matrixMultiplicationPiS_S_iii)
        /*0090*/ 	.short	0x0380
        /*0092*/ 	.short	0x0024


	//----- nvinfo : EIATTR_SW_WAR
	.align		4
.L_45:
        /*0094*/ 	.byte	0x04, 0x36
        /*0096*/ 	.short	(.L_47 - .L_46)
.L_46:
        /*0098*/ 	.word	0x00000008
.L_47:


//--------------------- .nv.callgraph             --------------------------
	.section	.nv.callgraph,"",@"SHT_CUDA_CALLGRAPH"
	.align	4
	.sectionentsize	8
	.align		4
        /*0000*/ 	.word	0x00000000
	.align		4
        /*0004*/ 	.word	0xffffffff
	.align		4
        /*0008*/ 	.word	0x00000000
	.align		4
        /*000c*/ 	.word	0xfffffffe
	.align		4
        /*0010*/ 	.word	0x00000000
	.align		4
        /*0014*/ 	.word	0xfffffffd
	.align		4
        /*0018*/ 	.word	0x00000000
	.align		4
        /*001c*/ 	.word	0xfffffffc


//--------------------- .text._Z15matrixTransposePiS_ii --------------------------
	.section	.text._Z15matrixTransposePiS_ii,"ax",@progbits
	.align	128
        .global         _Z15matrixTransposePiS_ii
        .type           _Z15matrixTransposePiS_ii,@function
        .size           _Z15matrixTransposePiS_ii,(.L_x_6 - _Z15matrixTransposePiS_ii)
        .other          _Z15matrixTransposePiS_ii,@"STO_CUDA_ENTRY STV_DEFAULT"
_Z15matrixTransposePiS_ii:
.text._Z15matrixTransposePiS_ii:
[----:B------:R-:W-:Y:S01]  /*0000*/  LDC R1, c[0x0][0x37c] ;  /* 0x0000df00ff017b82 */ /* 0x000fe20000000800 */
[----:B------:R-:W0:Y:S07]  /*0010*/  S2R R7, SR_TID.X ;  /* 0x0000000000077919 */ /* 0x000e2e0000002100 */
[----:B------:R-:W1:Y:S01]  /*0020*/  LDC R3, c[0x0][0x364] ;  /* 0x0000d900ff037b82 */ /* 0x000e620000000800 */
[----:B------:R-:W2:Y:S01]  /*0030*/  LDCU.64 UR6, c[0x0][0x390] ;  /* 0x00007200ff0677ac */ /* 0x000ea20008000a00 */
[----:B------:R-:W1:Y:S06]  /*0040*/  S2R R0, SR_TID.Y ;  /* 0x0000000000007919 */ /* 0x000e6c0000002200 */
[----:B------:R-:W0:Y:S08]  /*0050*/  S2UR UR5, SR_CTAID.X ;  /* 0x00000000000579c3 */ /* 0x000e300000002500 */
[----:B------:R-:W0:Y:S08]  /*0060*/  LDC R2, c[0x0][0x360] ;  /* 0x0000d800ff027b82 */ /* 0x000e300000000800 */
[----:B------:R-:W1:Y:S01]  /*0070*/  S2UR UR4, SR_CTAID.Y ;  /* 0x00000000000479c3 */ /* 0x000e620000002600 */
[----:B0-----:R-:W-:-:S05]  /*0080*/  IMAD R7, R2, UR5, R7 ;  /* 0x0000000502077c24 */ /* 0x001fca000f8e0207 */
[----:B--2---:R-:W-:Y:S01]  /*0090*/  ISETP.GE.AND P0, PT, R7, UR7, PT ;  /* 0x0000000707007c0c */ /* 0x004fe2000bf06270 */
[----:B-1----:R-:W-:-:S05]  /*00a0*/  IMAD R0, R3, UR4, R0 ;  /* 0x0000000403007c24 */ /* 0x002fca000f8e0200 */
[----:B------:R-:W-:-:S13]  /*00b0*/  ISETP.GE.OR P0, PT, R0, UR6, P0 ;  /* 0x0000000600007c0c */ /* 0x000fda0008706670 */
[----:B------:R-:W-:Y:S05]  /*00c0*/  @P0 EXIT ;  /* 0x000000000000094d */ /* 0x000fea0003800000 */
[----:B------:R-:W0:Y:S01]  /*00d0*/  LDC.64 R2, c[0x0][0x380] ;  /* 0x0000e000ff027b82 */ /* 0x000e220000000a00 */
[----:B------:R-:W1:Y:S01]  /*00e0*/  LDCU.64 UR4, c[0x0][0x358] ;  /* 0x00006b00ff0477ac */ /* 0x000e620008000a00 */
[----:B------:R-:W-:-:S04]  /*00f0*/  IMAD R5, R0, UR7, R7 ;  /* 0x0000000700057c24 */ /* 0x000fc8000f8e0207 */
[----:B0-----:R-:W-:Y:S02]  /*0100*/  IMAD.WIDE R2, R5, 0x4, R2 ;  /* 0x0000000405027825 */ /* 0x001fe400078e0202 */
[----:B------:R-:W0:Y:S04]  /*0110*/  LDC.64 R4, c[0x0][0x388] ;  /* 0x0000e200ff047b82 */ /* 0x000e280000000a00 */
[----:B-1----:R-:W2:Y:S01]  /*0120*/  LDG.E R3, desc[UR4][R2.64] ;  /* 0x0000000402037981 */ /* 0x002ea2000c1e1900 */
[----:B------:R-:W-:-:S04]  /*0130*/  IMAD R7, R7, UR7, R0 ;  /* 0x0000000707077c24 */ /* 0x000fc8000f8e0200 */
[----:B0-----:R-:W-:-:S05]  /*0140*/  IMAD.WIDE.U32 R4, R7, 0x4, R4 ;  /* 0x0000000407047825 */ /* 0x001fca00078e0004 */
[----:B--2---:R-:W-:Y:S01]  /*0150*/  STG.E desc[UR4][R4.64], R3 ;  /* 0x0000000304007986 */ /* 0x004fe2000c101904 */
[----:B------:R-:W-:Y:S05]  /*0160*/  EXIT ;  /* 0x000000000000794d */ /* 0x000fea0003800000 */
.L_x_0:
[----:B------:R-:W-:-:S00]  /*0170*/  BRA `(.L_x_0) ;  /* 0xfffffffc00fc7947 */ /* 0x000fc0000383ffff */
[----:B------:R-:W-:-:S00]  /*0180*/  NOP ;  /* 0x0000000000007918 */ /* 0x000fc00000000000 */
[----:B------:R-:W-:-:S00]  /*0190*/  NOP ;  /* 0x0000000000007918 */ /* 0x000fc00000000000 */
[----:B------:R-:W-:-:S00]  /*01a0*/  NOP ;  /* 0x0000000000007918 */ /* 0x000fc00000000000 */
[----:B------:R-:W-:-:S00]  /*01b0*/  NOP ;  /* 0x0000000000007918 */ /* 0x000fc00000000000 */
[----:B------:R-:W-:-:S00]  /*01c0*/  NOP ;  /* 0x0000000000007918 */ /* 0x000fc00000000000 */
[----:B------:R-:W-:-:S00]  /*01d0*/  NOP ;  /* 0x0000000000007918 */ /* 0x000fc00000000000 */
[----:B------:R-:W-:-:S00]  /*01e0*/  NOP ;  /* 0x0000000000007918 */ /* 0x000fc00000000000 */
[----:B------:R-:W-:-:S00]  /*01f0*/  NOP ;  /* 0x0000000000007918 */ /* 0x000fc00000000000 */
.L_x_6:


//--------------------- .text._Z20matrixMultiplicationPiS_S_iii --------------------------
	.section	.text._Z20matrixMultiplicationPiS_S_iii,"ax",@progbits
	.align	128
        .global         _Z20matrixMultiplicationPiS_S_iii
        .type           _Z20matrixMultiplicationPiS_S_iii,@function
        .size           _Z20matrixMultiplicationPiS_S_iii,(.L_x_7 - _Z20matrixMultiplicationPiS_S_iii)
        .other          _Z20matrixMultiplicationPiS_S_iii,@"STO_CUDA_ENTRY STV_DEFAULT"
_Z20matrixMultiplicationPiS_S_iii:
.text._Z20matrixMultiplicationPiS_S_iii:
[----:B------:R-:W-:Y:S01]  /*0000*/  LDC R1, c[0x0][0x37c] ;  /* 0x0000df00ff017b82 */ /* 0x000fe20000000800 */
[----:B------:R-:W0:Y:S07]  /*0010*/  S2R R0, SR_TID.X ;  /* 0x0000000000007919 */ /* 0x000e2e0000002100 */
[----:B------:R-:W1:Y:S01]  /*0020*/  LDC R3, c[0x0][0x364] ;  /* 0x0000d900ff037b82 */ /* 0x000e620000000800 */
[----:B------:R-:W2:Y:S01]  /*0030*/  LDCU UR6, c[0x0][0x398] ;  /* 0x00007300ff0677ac */ /* 0x000ea20008000800 */
[----:B------:R-:W1:Y:S06]  /*0040*/  S2R R16, SR_TID.Y ;  /* 0x0000000000107919 */ /* 0x000e6c0000002200 */
[----:B------:R-:W0:Y:S08]  /*0050*/  S2UR UR5, SR_CTAID.X ;  /* 0x00000000000579c3 */ /* 0x000e300000002500 */
[----:B------:R-:W0:Y:S08]  /*0060*/  LDC R5, c[0x0][0x360] ;  /* 0x0000d800ff057b82 */ /* 0x000e300000000800 */
[----:B------:R-:W1:Y:S08]  /*0070*/  S2UR UR4, SR_CTAID.Y ;  /* 0x00000000000479c3 */ /* 0x000e700000002600 */
[----:B------:R-:W3:Y:S01]  /*0080*/  LDC R17, c[0x0][0x3a0] ;  /* 0x0000e800ff117b82 */ /* 0x000ee20000000800 */
[----:B0-----:R-:W-:-:S02]  /*0090*/  IMAD R0, R5, UR5, R0 ;  /* 0x0000000505007c24 */ /* 0x001fc4000f8e0200 */
[----:B-1----:R-:W-:-:S03]  /*00a0*/  IMAD R16, R3, UR4, R16 ;  /* 0x0000000403107c24 */ /* 0x002fc6000f8e0210 */
[----:B---3--:R-:W-:-:S04]  /*00b0*/  ISETP.GE.AND P0, PT, R0, R17, PT ;  /* 0x000000110000720c */ /* 0x008fc80003f06270 */
[----:B--2---:R-:W-:-:S13]  /*00c0*/  ISETP.GE.OR P0, PT, R16, UR6, P0 ;  /* 0x0000000610007c0c */ /* 0x004fda0008706670 */
[----:B------:R-:W-:Y:S05]  /*00d0*/  @P0 EXIT ;  /* 0x000000000000094d */ /* 0x000fea0003800000 */
[----:B------:R-:W0:Y:S01]  /*00e0*/  LDC R19, c[0x0][0x39c] ;  /* 0x0000e700ff137b82 */ /* 0x000e220000000800 */
[----:B------:R-:W1:Y:S01]  /*00f0*/  LDCU.64 UR4, c[0x0][0x358] ;  /* 0x00006b00ff0477ac */ /* 0x000e620008000a00 */
[----:B------:R-:W-:Y:S01]  /*0100*/  HFMA2 R24, -RZ, RZ, 0, 0 ;  /* 0x00000000ff187431 */ /* 0x000fe200000001ff */
[----:B0-----:R-:W-:-:S13]  /*0110*/  ISETP.GE.AND P0, PT, R19, 0x1, PT ;  /* 0x000000011300780c */ /* 0x001fda0003f06270 */
[----:B-1----:R-:W-:Y:S05]  /*0120*/  @!P0 BRA `(.L_x_1) ;  /* 0x0000000400dc8947 */ /* 0x002fea0003800000 */
[C---:B------:R-:W-:Y:S01]  /*0130*/  ISETP.GE.U32.AND P1, PT, R19.reuse, 0x8, PT ;  /* 0x000000081300780c */ /* 0x040fe20003f26070 */
[----:B------:R-:W-:Y:S01]  /*0140*/  IMAD R20, R16, R19, RZ ;  /* 0x0000001310147224 */ /* 0x000fe200078e02ff */
[----:B------:R-:W-:Y:S02]  /*0150*/  LOP3.LUT R27, R19, 0x7, RZ, 0xc0, !PT ;  /* 0x00000007131b7812 */ /* 0x000fe400078ec0ff */
[----:B------:R-:W-:Y:S02]  /*0160*/  MOV R21, RZ ;  /* 0x000000ff00157202 */ /* 0x000fe40000000f00 */
[----:B------:R-:W-:Y:S02]  /*0170*/  ISETP.NE.AND P0, PT, R27, RZ, PT ;  /* 0x000000ff1b00720c */ /* 0x000fe40003f05270 */
[----:B------:R-:W-:-:S05]  /*0180*/  MOV R24, RZ ;  /* 0x000000ff00187202 */ /* 0x000fca0000000f00 */
[----:B------:R-:W-:Y:S06]  /*0190*/  @!P1 BRA `(.L_x_2) ;  /* 0x0000000000c09947 */ /* 0x000fec0003800000 */
[----:B------:R-:W0:Y:S01]  /*01a0*/  LDC.64 R2, c[0x0][0x380] ;  /* 0x0000e000ff027b82 */ /* 0x000e220000000a00 */
[----:B------:R-:W-:Y:S02]  /*01b0*/  LOP3.LUT R21, R19, 0x7ffffff8, RZ, 0xc0, !PT ;  /* 0x7ffffff813157812 */ /* 0x000fe400078ec0ff */
[----:B------:R-:W-:Y:S02]  /*01c0*/  MOV R24, RZ ;  /* 0x000000ff00187202 */ /* 0x000fe40000000f00 */
[----:B------:R-:W-:Y:S02]  /*01d0*/  MOV R18, R0 ;  /* 0x0000000000127202 */ /* 0x000fe40000000f00 */
[----:B------:R-:W-:Y:S01]  /*01e0*/  IADD3 R22, PT, PT, -R21, RZ, RZ ;  /* 0x000000ff15167210 */ /* 0x000fe20007ffe1ff */
[----:B0-----:R-:W-:-:S03]  /*01f0*/  IMAD.WIDE.U32 R2, R20, 0x4, R2 ;  /* 0x0000000414027825 */ /* 0x001fc600078e0002 */
[----:B------:R-:W-:-:S04]  /*0200*/  IADD3 R4, P1, PT, R2, 0x10, RZ ;  /* 0x0000001002047810 */ /* 0x000fc80007f3e0ff */
[----:B------:R-:W-:-:S09]  /*0210*/  IADD3.X R3, PT, PT, RZ, R3, RZ, P1, !PT ;  /* 0x00000003ff037210 */ /* 0x000fd20000ffe4ff */
.L_x_3:
[----:B------:R-:W0:Y:S01]  /*0220*/  LDC.64 R14, c[0x0][0x388] ;  /* 0x0000e200ff0e7b82 */ /* 0x000e220000000a00 */
[----:B------:R-:W-:-:S05]  /*0230*/  MOV R2, R4 ;  /* 0x0000000400027202 */ /* 0x000fca0000000f00 */
[----:B------:R-:W2:Y:S04]  /*0240*/  LDG.E R25, desc[UR4][R2.64+-0x10] ;  /* 0xfffff00402197981 */ /* 0x000ea8000c1e1900 */
[----:B------:R-:W3:Y:S04]  /*0250*/  LDG.E R23, desc[UR4][R2.64+-0xc] ;  /* 0xfffff40402177981 */ /* 0x000ee8000c1e1900 */
[----:B------:R-:W4:Y:S04]  /*0260*/  LDG.E R29, desc[UR4][R2.64+-0x8] ;  /* 0xfffff804021d7981 */ /* 0x000f28000c1e1900 */
[----:B------:R-:W5:Y:S01]  /*0270*/  LDG.E R28, desc[UR4][R2.64+-0x4] ;  /* 0xfffffc04021c7981 */ /* 0x000f62000c1e1900 */
[----:B0-----:R-:W-:-:S05]  /*0280*/  IMAD.WIDE R14, R18, 0x4, R14 ;  /* 0x00000004120e7825 */ /* 0x001fca00078e020e */
[----:B------:R0:W2:Y:S01]  /*0290*/  LDG.E R26, desc[UR4][R14.64] ;  /* 0x000000040e1a7981 */ /* 0x0000a2000c1e1900 */
[----:B------:R-:W-:-:S04]  /*02a0*/  IMAD.WIDE R12, R17, 0x4, R14 ;  /* 0x00000004110c7825 */ /* 0x000fc800078e020e */
[C---:B------:R-:W-:Y:S02]  /*02b0*/  IMAD.WIDE R4, R17.reuse, 0x4, R12 ;  /* 0x0000000411047825 */ /* 0x040fe400078e020c */
[----:B------:R-:W3:Y:S02]  /*02c0*/  LDG.E R12, desc[UR4][R12.64] ;  /* 0x000000040c0c7981 */ /* 0x000ee4000c1e1900 */
[C---:B------:R-:W-:Y:S02]  /*02d0*/  IMAD.WIDE R8, R17.reuse, 0x4, R4 ;  /* 0x0000000411087825 */ /* 0x040fe400078e0204 */
[----:B------:R-:W4:Y:S02]  /*02e0*/  LDG.E R4, desc[UR4][R4.64] ;  /* 0x0000000404047981 */ /* 0x000f24000c1e1900 */
[C---:B------:R-:W-:Y:S02]  /*02f0*/  IMAD.WIDE R6, R17.reuse, 0x4, R8 ;  /* 0x0000000411067825 */ /* 0x040fe400078e0208 */
[----:B------:R-:W5:Y:S02]  /*0300*/  LDG.E R8, desc[UR4][R8.64] ;  /* 0x0000000408087981 */ /* 0x000f64000c1e1900 */
[----:B------:R-:W-:-:S02]  /*0310*/  IMAD.WIDE R10, R17, 0x4, R6 ;  /* 0x00000004110a7825 */ /* 0x000fc400078e0206 */
[----:B------:R-:W5:Y:S04]  /*0320*/  LDG.E R5, desc[UR4][R2.64] ;  /* 0x0000000402057981 */ /* 0x000f68000c1e1900 */
[----:B------:R-:W5:Y:S01]  /*0330*/  LDG.E R6, desc[UR4][R6.64] ;  /* 0x0000000406067981 */ /* 0x000f62000c1e1900 */
[----:B0-----:R-:W-:-:S03]  /*0340*/  IMAD.WIDE R14, R17, 0x4, R10 ;  /* 0x00000004110e7825 */ /* 0x001fc600078e020a */
[----:B------:R-:W5:Y:S04]  /*0350*/  LDG.E R10, desc[UR4][R10.64] ;  /* 0x000000040a0a7981 */ /* 0x000f68000c1e1900 */
[----:B------:R-:W5:Y:S04]  /*0360*/  LDG.E R13, desc[UR4][R14.64] ;  /* 0x000000040e0d7981 */ /* 0x000f68000c1e1900 */
[----:B------:R-:W5:Y:S04]  /*0370*/  LDG.E R7, desc[UR4][R2.64+0x4] ;  /* 0x0000040402077981 */ /* 0x000f68000c1e1900 */
[----:B------:R-:W5:Y:S01]  /*0380*/  LDG.E R9, desc[UR4][R2.64+0xc] ;  /* 0x00000c0402097981 */ /* 0x000f62000c1e1900 */
[----:B--2---:R-:W-:-:S02]  /*0390*/  IMAD R26, R25, R26, R24 ;  /* 0x0000001a191a7224 */ /* 0x004fc400078e0218 */
[----:B------:R-:W-:Y:S02]  /*03a0*/  IMAD.WIDE R24, R17, 0x4, R14 ;  /* 0x0000000411187825 */ /* 0x000fe400078e020e */
[----:B------:R0:W2:Y:S04]  /*03b0*/  LDG.E R14, desc[UR4][R2.64+0x8] ;  /* 0x00000804020e7981 */ /* 0x0000a8000c1e1900 */
[----:B------:R-:W2:Y:S01]  /*03c0*/  LDG.E R24, desc[UR4][R24.64] ;  /* 0x0000000418187981 */ /* 0x000ea2000c1e1900 */
[----:B---3--:R-:W-:Y:S01]  /*03d0*/  IMAD R12, R23, R12, R26 ;  /* 0x0000000c170c7224 */ /* 0x008fe200078e021a */
[----:B------:R-:W-:-:S03]  /*03e0*/  IADD3 R22, PT, PT, R22, 0x8, RZ ;  /* 0x0000000816167810 */ /* 0x000fc60007ffe0ff */
[----:B----4-:R-:W-:Y:S01]  /*03f0*/  IMAD R29, R29, R4, R12 ;  /* 0x000000041d1d7224 */ /* 0x010fe200078e020c */
[----:B------:R-:W-:-:S03]  /*0400*/  ISETP.NE.AND P1, PT, R22, RZ, PT ;  /* 0x000000ff1600720c */ /* 0x000fc60003f25270 */
[----:B-----5:R-:W-:Y:S01]  /*0410*/  IMAD R8, R28, R8, R29 ;  /* 0x000000081c087224 */ /* 0x020fe200078e021d */
[----:B------:R-:W-:-:S03]  /*0420*/  IADD3 R4, P2, PT, R2, 0x20, RZ ;  /* 0x0000002002047810 */ /* 0x000fc60007f5e0ff */
[----:B------:R-:W-:Y:S01]  /*0430*/  IMAD R5, R5, R6, R8 ;  /* 0x0000000605057224 */ /* 0x000fe200078e0208 */
[----:B0-----:R-:W-:Y:S02]  /*0440*/  IADD3.X R3, PT, PT, RZ, R3, RZ, P2, !PT ;  /* 0x00000003ff037210 */ /* 0x001fe400017fe4ff */
[----:B------:R-:W-:Y:S01]  /*0450*/  LEA R18, R17, R18, 0x3 ;  /* 0x0000001211127211 */ /* 0x000fe200078e18ff */
[----:B------:R-:W-:-:S04]  /*0460*/  IMAD R5, R7, R10, R5 ;  /* 0x0000000a07057224 */ /* 0x000fc800078e0205 */
[----:B--2---:R-:W-:-:S04]  /*0470*/  IMAD R5, R14, R13, R5 ;  /* 0x0000000d0e057224 */ /* 0x004fc800078e0205 */
[----:B------:R-:W-:Y:S01]  /*0480*/  IMAD R24, R9, R24, R5 ;  /* 0x0000001809187224 */ /* 0x000fe200078e0205 */
[----:B------:R-:W-:Y:S06]  /*0490*/  @P1 BRA `(.L_x_3) ;  /* 0xfffffffc00601947 */ /* 0x000fec000383ffff */
.L_x_2:
[----:B------:R-:W-:Y:S05]  /*04a0*/  @!P0 BRA `(.L_x_1) ;  /* 0x0000000000fc8947 */ /* 0x000fea0003800000 */
[----:B------:R-:W-:Y:S02]  /*04b0*/  ISETP.GE.U32.AND P1, PT, R27, 0x4, PT ;  /* 0x000000041b00780c */ /* 0x000fe40003f26070 */
[----:B------:R-:W-:-:S04]  /*04c0*/  LOP3.LUT R14, R19, 0x3, RZ, 0xc0, !PT ;  /* 0x00000003130e7812 */ /* 0x000fc800078ec0ff */
[----:B------:R-:W-:-:S07]  /*04d0*/  ISETP.NE.AND P0, PT, R14, RZ, PT ;  /* 0x000000ff0e00720c */ /* 0x000fce0003f05270 */
[----:B------:R-:W-:Y:S06]  /*04e0*/  @!P1 BRA `(.L_x_4) ;  /* 0x00000000006c9947 */ /* 0x000fec0003800000 */
[----:B------:R-:W0:Y:S01]  /*04f0*/  LDC.64 R4, c[0x0][0x388] ;  /* 0x0000e200ff047b82 */ /* 0x000e220000000a00 */
[----:B------:R-:W1:Y:S01]  /*0500*/  LDCU.64 UR6, c[0x0][0x380] ;  /* 0x00007000ff0677ac */ /* 0x000e620008000a00 */
[----:B------:R-:W-:Y:S01]  /*0510*/  IMAD R7, R21, R17, R0 ;  /* 0x0000001115077224 */ /* 0x000fe200078e0200 */
[CC--:B------:R-:W-:Y:S02]  /*0520*/  IADD3 R3, PT, PT, R20.reuse, R21.reuse, RZ ;  /* 0x0000001514037210 */ /* 0x0c0fe40007ffe0ff */
[----:B------:R-:W-:-:S03]  /*0530*/  IADD3 R8, P1, PT, R20, R21, RZ ;  /* 0x0000001514087210 */ /* 0x000fc60007f3e0ff */
[----:B------:R-:W2:Y:S01]  /*0540*/  LDC.64 R12, c[0x0][0x380] ;  /* 0x0000e000ff0c7b82 */ /* 0x000ea20000000a00 */
[----:B0-----:R-:W-:-:S04]  /*0550*/  IMAD.WIDE R4, R7, 0x4, R4 ;  /* 0x0000000407047825 */ /* 0x001fc800078e0204 */
[----:B------:R-:W-:Y:S02]  /*0560*/  IMAD.WIDE R6, R17, 0x4, R4 ;  /* 0x0000000411067825 */ /* 0x000fe400078e0204 */
[----:B------:R-:W3:Y:S02]  /*0570*/  LDG.E R4, desc[UR4][R4.64] ;  /* 0x0000000404047981 */ /* 0x000ee4000c1e1900 */
[----:B--2---:R-:W-:Y:S01]  /*0580*/  IMAD.WIDE.U32 R12, R3, 0x4, R12 ;  /* 0x00000004030c7825 */ /* 0x004fe200078e000c */
[----:B------:R-:W-:Y:S02]  /*0590*/  IADD3.X R3, PT, PT, RZ, RZ, RZ, P1, !PT ;  /* 0x000000ffff037210 */ /* 0x000fe40000ffe4ff */
[----:B-1----:R-:W-:-:S03]  /*05a0*/  LEA R2, P1, R8, UR6, 0x2 ;  /* 0x0000000608027c11 */ /* 0x002fc6000f8210ff */
[----:B------:R-:W3:Y:S01]  /*05b0*/  LDG.E R13, desc[UR4][R12.64] ;  /* 0x000000040c0d7981 */ /* 0x000ee2000c1e1900 */
[----:B------:R-:W-:Y:S01]  /*05c0*/  LEA.HI.X R3, R8, UR7, R3, 0x2, P1 ;  /* 0x0000000708037c11 */ /* 0x000fe200088f1403 */
[C---:B------:R-:W-:Y:S02]  /*05d0*/  IMAD.WIDE R8, R17.reuse, 0x4, R6 ;  /* 0x0000000411087825 */ /* 0x040fe400078e0206 */
[----:B------:R-:W2:Y:S04]  /*05e0*/  LDG.E R6, desc[UR4][R6.64] ;  /* 0x0000000406067981 */ /* 0x000ea8000c1e1900 */
[----:B------:R-:W2:Y:S01]  /*05f0*/  LDG.E R15, desc[UR4][R2.64+0x4] ;  /* 0x00000404020f7981 */ /* 0x000ea2000c1e1900 */
[----:B------:R-:W-:-:S03]  /*0600*/  IMAD.WIDE R10, R17, 0x4, R8 ;  /* 0x00000004110a7825 */ /* 0x000fc600078e0208 */
[----:B------:R-:W4:Y:S04]  /*0610*/  LDG.E R22, desc[UR4][R8.64] ;  /* 0x0000000408167981 */ /* 0x000f28000c1e1900 */
[----:B------:R-:W4:Y:S04]  /*0620*/  LDG.E R18, desc[UR4][R2.64+0x8] ;  /* 0x0000080402127981 */ /* 0x000f28000c1e1900 */
[----:B------:R-:W5:Y:S04]  /*0630*/  LDG.E R26, desc[UR4][R2.64+0xc] ;  /* 0x00000c04021a7981 */ /* 0x000f68000c1e1900 */
[----:B------:R-:W5:Y:S01]  /*0640*/  LDG.E R10, desc[UR4][R10.64] ;  /* 0x000000040a0a7981 */ /* 0x000f62000c1e1900 */
[----:B------:R-:W-:Y:S01]  /*0650*/  IADD3 R21, PT, PT, R21, 0x4, RZ ;  /* 0x0000000415157810 */ /* 0x000fe20007ffe0ff */
[----:B---3--:R-:W-:-:S04]  /*0660*/  IMAD R24, R13, R4, R24 ;  /* 0x000000040d187224 */ /* 0x008fc800078e0218 */
[----:B--2---:R-:W-:-:S04]  /*0670*/  IMAD R15, R15, R6, R24 ;  /* 0x000000060f0f7224 */ /* 0x004fc800078e0218 */
[----:B----4-:R-:W-:-:S04]  /*0680*/  IMAD R15, R18, R22, R15 ;  /* 0x00000016120f7224 */ /* 0x010fc800078e020f */
[----:B-----5:R-:W-:-:S07]  /*0690*/  IMAD R24, R26, R10, R15 ;  /* 0x0000000a1a187224 */ /* 0x020fce00078e020f */
.L_x_4:
[----:B------:R-:W-:Y:S05]  /*06a0*/  @!P0 BRA `(.L_x_1) ;  /* 0x00000000007c8947 */ /* 0x000fea0003800000 */
[----:B------:R-:W-:Y:S01]  /*06b0*/  ISETP.NE.AND P1, PT, R14, 0x1, PT ;  /* 0x000000010e00780c */ /* 0x000fe20003f25270 */
[----:B------:R-:W0:Y:S01]  /*06c0*/  LDC.64 R10, c[0x0][0x380] ;  /* 0x0000e000ff0a7b82 */ /* 0x000e220000000a00 */
[----:B------:R-:W-:-:S04]  /*06d0*/  LOP3.LUT R19, R19, 0x1, RZ, 0xc0, !PT ;  /* 0x0000000113137812 */ /* 0x000fc800078ec0ff */
[----:B------:R-:W-:-:S03]  /*06e0*/  ISETP.NE.U32.AND P0, PT, R19, 0x1, PT ;  /* 0x000000011300780c */ /* 0x000fc60003f05070 */
[----:B------:R-:W1:Y:S04]  /*06f0*/  LDC.64 R8, c[0x0][0x388] ;  /* 0x0000e200ff087b82 */ /* 0x000e680000000a00 */
[CC--:B------:R-:W-:Y:S02]  /*0700*/  @P1 IADD3 R13, PT, PT, R20.reuse, R21.reuse, RZ ;  /* 0x00000015140d1210 */ /* 0x0c0fe40007ffe0ff */
[----:B------:R-:W-:Y:S02]  /*0710*/  @P1 IADD3 R12, P2, PT, R20, R21, RZ ;  /* 0x00000015140c1210 */ /* 0x000fe40007f5e0ff */
[----:B------:R-:W2:Y:S02]  /*0720*/  @P1 LDC.64 R2, c[0x0][0x380] ;  /* 0x0000e000ff021b82 */ /* 0x000ea40000000a00 */
[----:B------:R-:W-:-:S06]  /*0730*/  @P1 IADD3.X R14, PT, PT, RZ, RZ, RZ, P2, !PT ;  /* 0x000000ffff0e1210 */ /* 0x000fcc00017fe4ff */
[----:B------:R-:W3:Y:S01]  /*0740*/  LDC.64 R4, c[0x0][0x380] ;  /* 0x0000e000ff047b82 */ /* 0x000ee20000000a00 */
[----:B0-----:R-:W-:-:S04]  /*0750*/  @P1 IMAD.WIDE.U32 R10, R13, 0x4, R10 ;  /* 0x000000040d0a1825 */ /* 0x001fc800078e000a */
[C---:B------:R-:W-:Y:S01]  /*0760*/  @P1 IMAD R13, R21.reuse, R17, R0 ;  /* 0x00000011150d1224 */ /* 0x040fe200078e0200 */
[----:B------:R-:W-:Y:S01]  /*0770*/  @P1 IADD3 R21, PT, PT, R21, 0x2, RZ ;  /* 0x0000000215151810 */ /* 0x000fe20007ffe0ff */
[----:B------:R-:W4:Y:S01]  /*0780*/  @P1 LDG.E R11, desc[UR4][R10.64] ;  /* 0x000000040a0b1981 */ /* 0x000f22000c1e1900 */
[----:B------:R-:W0:Y:S01]  /*0790*/  LDC.64 R6, c[0x0][0x388] ;  /* 0x0000e200ff067b82 */ /* 0x000e220000000a00 */
[----:B-1----:R-:W-:Y:S01]  /*07a0*/  @P1 IMAD.WIDE R8, R13, 0x4, R8 ;  /* 0x000000040d081825 */ /* 0x002fe200078e0208 */
[----:B------:R-:W-:Y:S02]  /*07b0*/  @!P0 IADD3 R15, PT, PT, R20, R21, RZ ;  /* 0x00000015140f8210 */ /* 0x000fe40007ffe0ff */
[----:B--2---:R-:W-:Y:S01]  /*07c0*/  @P1 LEA R2, P2, R12, R2, 0x2 ;  /* 0x000000020c021211 */ /* 0x004fe200078410ff */
[----:B------:R-:W-:-:S03]  /*07d0*/  @!P0 IMAD R21, R21, R17, R0 ;  /* 0x0000001115158224 */ /* 0x000fc600078e0200 */
[----:B------:R-:W-:Y:S01]  /*07e0*/  @P1 LEA.HI.X R3, R12, R3, R14, 0x2, P2 ;  /* 0x000000030c031211 */ /* 0x000fe200010f140e */
[----:B------:R-:W-:Y:S01]  /*07f0*/  @P1 IMAD.WIDE R12, R17, 0x4, R8 ;  /* 0x00000004110c1825 */ /* 0x000fe200078e0208 */
[----:B------:R-:W4:Y:S03]  /*0800*/  @P1 LDG.E R14, desc[UR4][R8.64] ;  /* 0x00000004080e1981 */ /* 0x000f26000c1e1900 */
[----:B---3--:R-:W-:Y:S01]  /*0810*/  @!P0 IMAD.WIDE.U32 R4, R15, 0x4, R4 ;  /* 0x000000040f048825 */ /* 0x008fe200078e0004 */
[----:B------:R-:W2:Y:S04]  /*0820*/  @P1 LDG.E R2, desc[UR4][R2.64+0x4] ;  /* 0x0000040402021981 */ /* 0x000ea8000c1e1900 */
[----:B------:R-:W2:Y:S01]  /*0830*/  @P1 LDG.E R12, desc[UR4][R12.64] ;  /* 0x000000040c0c1981 */ /* 0x000ea2000c1e1900 */
[----:B0-----:R-:W-:-:S03]  /*0840*/  @!P0 IMAD.WIDE R6, R21, 0x4, R6 ;  /* 0x0000000415068825 */ /* 0x001fc600078e0206 */
[----:B------:R-:W3:Y:S04]  /*0850*/  @!P0 LDG.E R5, desc[UR4][R4.64] ;  /* 0x0000000404058981 */ /* 0x000ee8000c1e1900 */
[----:B------:R-:W3:Y:S01]  /*0860*/  @!P0 LDG.E R6, desc[UR4][R6.64] ;  /* 0x0000000406068981 */ /* 0x000ee2000c1e1900 */
[----:B----4-:R-:W-:-:S04]  /*0870*/  @P1 IMAD R11, R11, R14, R24 ;  /* 0x0000000e0b0b1224 */ /* 0x010fc800078e0218 */
[----:B--2---:R-:W-:-:S04]  /*0880*/  @P1 IMAD R24, R2, R12, R11 ;  /* 0x0000000c02181224 */ /* 0x004fc800078e020b */
[----:B---3--:R-:W-:-:S07]  /*0890*/  @!P0 IMAD R24, R5, R6, R24 ;  /* 0x0000000605188224 */ /* 0x008fce00078e0218 */
.L_x_1:
[----:B------:R-:W0:Y:S01]  /*08a0*/  LDC.64 R2, c[0x0][0x390] ;  /* 0x0000e400ff027b82 */ /* 0x000e220000000a00 */
[----:B------:R-:W-:-:S04]  /*08b0*/  IMAD R17, R16, R17, R0 ;  /* 0x0000001110117224 */ /* 0x000fc800078e0200 */
[----:B0-----:R-:W-:-:S05]  /*08c0*/  IMAD.WIDE R2, R17, 0x4, R2 ;  /* 0x0000000411027825 */ /* 0x001fca00078e0202 */
[----:B------:R-:W-:Y:S01]  /*08d0*/  STG.E desc[UR4][R2.64], R24 ;  /* 0x0000001802007986 */ /* 0x000fe2000c101904 */
[----:B------:R-:W-:Y:S05]  /*08e0*/  EXIT ;  /* 0x000000000000794d */ /* 0x000fea0003800000 */
.L_x_5:
        /* <DEDUP_REMOVED lines=9> */
.L_x_7:


//--------------------- .nv.shared.reserved.0     --------------------------
	.section	.nv.shared.reserved.0,"aw",@nobits
	.weak		__nv_reservedSMEM_offset_0_alias
	.size		__nv_reservedSMEM_offset_0_alias, 0, 64
	.other		__nv_reservedSMEM_offset_0_alias,@"STO_CUDA_RESERVED_SHARED STV_DEFAULT"
__nv_reservedSMEM_offset_0_alias:
	.zero		0
	.zero		64


//--------------------- .nv.constant0._Z15matrixTransposePiS_ii --------------------------
	.section	.nv.constant0._Z15matrixTransposePiS_ii,"a",@progbits
	.sectionflags	@""
	.align	4
.nv.constant0._Z15matrixTransposePiS_ii:
	.zero		920


//--------------------- .nv.constant0._Z20matrixMultiplicationPiS_S_iii --------------------------
	.section	.nv.constant0._Z20matrixMultiplicationPiS_S_iii,"a",@progbits
	.sectionflags	@""
	.align	4
.nv.constant0._Z20matrixMultiplicationPiS_S_iii:
	.zero		932


//--------------------- SYMBOLS --------------------------

	.type		.nv.reservedSmem.offset0,@object
	.size		.nv.reservedSmem.offset0,0x4
